//
// Generated by NVIDIA NVVM Compiler
//
// Compiler Build ID: CL-36424714
// Cuda compilation tools, release 13.0, V13.0.88
// Based on NVVM 20.0.0
//

.version 9.0
.target sm_100
.address_size 64

	// .globl	_Z21bellman_ford_one_iteriPiS_Pbi

.visible .entry _Z21bellman_ford_one_iteriPiS_Pbi(
	.param .u32 _Z21bellman_ford_one_iteriPiS_Pbi_param_0,
	.param .u64 .ptr .align 1 _Z21bellman_ford_one_iteriPiS_Pbi_param_1,
	.param .u64 .ptr .align 1 _Z21bellman_ford_one_iteriPiS_Pbi_param_2,
	.param .u64 .ptr .align 1 _Z21bellman_ford_one_iteriPiS_Pbi_param_3,
	.param .u32 _Z21bellman_ford_one_iteriPiS_Pbi_param_4
)
{
	.reg .pred 	%p<8>;
	.reg .b16 	%rs<2>;
	.reg .b32 	%r<21>;
	.reg .b64 	%rd<13>;

	ld.param.u32 	%r11, [_Z21bellman_ford_one_iteriPiS_Pbi_param_0];
	ld.param.u64 	%rd6, [_Z21bellman_ford_one_iteriPiS_Pbi_param_1];
	ld.param.u64 	%rd8, [_Z21bellman_ford_one_iteriPiS_Pbi_param_2];
	ld.param.u64 	%rd7, [_Z21bellman_ford_one_iteriPiS_Pbi_param_3];
	cvta.to.global.u64 	%rd1, %rd8;
	mov.u32 	%r1, %ntid.x;
	mov.u32 	%r12, %ctaid.x;
	mov.u32 	%r13, %tid.x;
	mad.lo.s32 	%r2, %r1, %r12, %r13;
	setp.ge.s32 	%p1, %r2, %r11;
	setp.lt.s32 	%p2, %r11, 1;
	or.pred  	%p3, %p1, %p2;
	@%p3 bra 	$L__BB0_8;
	mov.u32 	%r15, %nctaid.x;
	mul.lo.s32 	%r3, %r1, %r15;
	cvta.to.global.u64 	%rd2, %rd6;
	cvta.to.global.u64 	%rd3, %rd7;
	mov.b32 	%r19, 0;
$L__BB0_2:
	mul.lo.s32 	%r5, %r19, %r11;
	mul.wide.u32 	%rd9, %r19, 4;
	add.s64 	%rd4, %rd1, %rd9;
	mov.u32 	%r20, %r2;
$L__BB0_3:
	add.s32 	%r16, %r20, %r5;
	mul.wide.s32 	%rd10, %r16, 4;
	add.s64 	%rd11, %rd2, %rd10;
	ld.global.u32 	%r7, [%rd11];
	setp.gt.s32 	%p4, %r7, 999999;
	@%p4 bra 	$L__BB0_6;
	ld.global.u32 	%r17, [%rd4];
	add.s32 	%r8, %r17, %r7;
	mul.wide.s32 	%rd12, %r20, 4;
	add.s64 	%rd5, %rd1, %rd12;
	ld.global.u32 	%r18, [%rd5];
	setp.ge.s32 	%p5, %r8, %r18;
	@%p5 bra 	$L__BB0_6;
	mov.b16 	%rs1, 1;
	st.global.u8 	[%rd3], %rs1;
	st.global.u32 	[%rd5], %r8;
$L__BB0_6:
	add.s32 	%r20, %r20, %r3;
	setp.lt.s32 	%p6, %r20, %r11;
	@%p6 bra 	$L__BB0_3;
	add.s32 	%r19, %r19, 1;
	setp.ne.s32 	%p7, %r19, %r11;
	@%p7 bra 	$L__BB0_2;
$L__BB0_8:
	ret;

}


// ===== COMPILED SASS (sm_100) =====

	.target	sm_100

	.elftype	@"ET_EXEC"


//--------------------- .note.nv.tkinfo           --------------------------
	.section	.note.nv.tkinfo,"",@"SHT_NOTE"
	.sectionflags	@"SHF_NOTE_NV_TKINFO"
	.tkinfo
        /*0018*/ 	.word	0x00000002
        /*0030*/ 	.string	""
        /*0030*/ 	.string	"ptxas"
        /*0030*/ 	.string	"Cuda compilation tools, release 13.0, V13.0.88"
        /*0030*/ 	.string	"Build cuda_13.0.r13.0/compiler.36424714_0"
        /*0030*/ 	.string	"-arch sm_100 -m 64 "



//--------------------- .note.nv.cuinfo           --------------------------
	.section	.note.nv.cuinfo,"",@"SHT_NOTE"
	.sectionflags	@"SHF_NOTE_NV_CUINFO"
        /*0018*/ 	.short	0x0002
        /*001a*/ 	.short	0x0064
        /*001c*/ 	.short	0x0082
	.zero		2


//--------------------- .nv.info                  --------------------------
	.section	.nv.info,"",@"SHT_CUDA_INFO"
	.align	4


	//----- nvinfo : EIATTR_REGCOUNT
	.align		4
        /*0000*/ 	.byte	0x04, 0x2f
        /*0002*/ 	.short	(.L_1 - .L_0)
	.align		4
.L_0:
        /*0004*/ 	.word	index@(_Z21bellman_ford_one_iteriPiS_Pbi)
        /*0008*/ 	.word	0x00000014


	//----- nvinfo : EIATTR_FRAME_SIZE
	.align		4
.L_1:
        /*000c*/ 	.byte	0x04, 0x11
        /*000e*/ 	.short	(.L_3 - .L_2)
	.align		4
.L_2:
        /*0010*/ 	.word	index@(_Z21bellman_ford_one_iteriPiS_Pbi)
        /*0014*/ 	.word	0x00000000


	//----- nvinfo : EIATTR_MIN_STACK_SIZE
	.align		4
.L_3:
        /*0018*/ 	.byte	0x04, 0x12
        /*001a*/ 	.short	(.L_5 - .L_4)
	.align		4
.L_4:
        /*001c*/ 	.word	index@(_Z21bellman_ford_one_iteriPiS_Pbi)
        /*0020*/ 	.word	0x00000000
.L_5:


//--------------------- .nv.compat                --------------------------
	.section	.nv.compat,"",@"SHT_CUDA_COMPAT_INFO"
	.align	4
        /*0000*/ 	.byte	0x02, 0x09, 0x00, 0x00, 0x02, 0x02, 0x01, 0x00, 0x02, 0x05, 0x05, 0x00, 0x03, 0x07, 0x01, 0x01
        /*0010*/ 	.byte	0x02, 0x03, 0x00, 0x00, 0x02, 0x06, 0x01, 0x00, 0x04, 0x0b, 0x08, 0x00, 0x09, 0x00, 0x00, 0x00
        /*0020*/ 	.byte	0x00, 0x00, 0x00, 0x00


//--------------------- .nv.info._Z21bellman_ford_one_iteriPiS_Pbi --------------------------
	.section	.nv.info._Z21bellman_ford_one_iteriPiS_Pbi,"",@"SHT_CUDA_INFO"
	.sectionflags	@""
	.align	4


	//----- nvinfo : EIATTR_CUDA_API_VERSION
	.align		4
        /*0000*/ 	.byte	0x04, 0x37
        /*0002*/ 	.short	(.L_7 - .L_6)
.L_6:
        /*0004*/ 	.word	0x00000082


	//----- nvinfo : EIATTR_KPARAM_INFO
	.align		4
.L_7:
        /*0008*/ 	.byte	0x04, 0x17
        /*000a*/ 	.short	(.L_9 - .L_8)
.L_8:
        /*000c*/ 	.word	0x00000000
        /*0010*/ 	.short	0x0004
        /*0012*/ 	.short	0x0020
        /*0014*/ 	.byte	0x00, 0xf0, 0x11, 0x00


	//----- nvinfo : EIATTR_KPARAM_INFO
	.align		4
.L_9:
        /*0018*/ 	.byte	0x04, 0x17
        /*001a*/ 	.short	(.L_11 - .L_10)
.L_10:
        /*001c*/ 	.word	0x00000000
        /*0020*/ 	.short	0x0003
        /*0022*/ 	.short	0x0018
        /*0024*/ 	.byte	0x00, 0xf5, 0x21, 0x00


	//----- nvinfo : EIATTR_KPARAM_INFO
	.align		4
.L_11:
        /*0028*/ 	.byte	0x04, 0x17
        /*002a*/ 	.short	(.L_13 - .L_12)
.L_12:
        /*002c*/ 	.word	0x00000000
        /*0030*/ 	.short	0x0002
        /*0032*/ 	.short	0x0010
        /*0034*/ 	.byte	0x00, 0xf5, 0x21, 0x00


	//----- nvinfo : EIATTR_KPARAM_INFO
	.align		4
.L_13:
        /*0038*/ 	.byte	0x04, 0x17
        /*003a*/ 	.short	(.L_15 - .L_14)
.L_14:
        /*003c*/ 	.word	0x00000000
        /*0040*/ 	.short	0x0001
        /*0042*/ 	.short	0x0008
        /*0044*/ 	.byte	0x00, 0xf5, 0x21, 0x00


	//----- nvinfo : EIATTR_KPARAM_INFO
	.align		4
.L_15:
        /*0048*/ 	.byte	0x04, 0x17
        /*004a*/ 	.short	(.L_17 - .L_16)
.L_16:
        /*004c*/ 	.word	0x00000000
        /*0050*/ 	.short	0x0000
        /*0052*/ 	.short	0x0000
        /*0054*/ 	.byte	0x00, 0xf0, 0x11, 0x00


	//----- nvinfo : EIATTR_SPARSE_MMA_MASK
	.align		4
.L_17:
        /*0058*/ 	.byte	0x03, 0x50
        /*005a*/ 	.short	0x0000


	//----- nvinfo : EIATTR_MAXREG_COUNT
	.align		4
        /*005c*/ 	.byte	0x03, 0x1b
        /*005e*/ 	.short	0x00ff


	//----- nvinfo : EIATTR_MERCURY_ISA_VERSION
	.align		4
        /*0060*/ 	.byte	0x03, 0x5f
        /*0062*/ 	.short	0x0101


	//----- nvinfo : EIATTR_VRC_CTA_INIT_COUNT
	.align		4
        /*0064*/ 	.byte	0x02, 0x4a
	.zero		1
	.zero		1


	//----- nvinfo : EIATTR_EXIT_INSTR_OFFSETS
	.align		4
        /*0068*/ 	.byte	0x04, 0x1c
        /*006a*/ 	.short	(.L_19 - .L_18)


	//   ....[0]....
.L_18:
        /*006c*/ 	.word	0x00000080


	//   ....[1]....
        /*0070*/ 	.word	0x000002d0


	//----- nvinfo : EIATTR_CRS_STACK_SIZE
	.align		4
.L_19:
        /*0074*/ 	.byte	0x04, 0x1e
        /*0076*/ 	.short	(.L_21 - .L_20)
.L_20:
        /*0078*/ 	.word	0x00000000


	//----- nvinfo : EIATTR_CBANK_PARAM_SIZE
	.align		4
.L_21:
        /*007c*/ 	.byte	0x03, 0x19
        /*007e*/ 	.short	0x0024


	//----- nvinfo : EIATTR_PARAM_CBANK
	.align		4
        /*0080*/ 	.byte	0x04, 0x0a
        /*0082*/ 	.short	(.L_23 - .L_22)
	.align		4
.L_22:
        /*0084*/ 	.word	index@(.nv.constant0._Z21bellman_ford_one_iteriPiS_Pbi)
        /*0088*/ 	.short	0x0380
        /*008a*/ 	.short	0x0024


	//----- nvinfo : EIATTR_SW_WAR
	.align		4
.L_23:
        /*008c*/ 	.byte	0x04, 0x36
        /*008e*/ 	.short	(.L_25 - .L_24)
.L_24:
        /*0090*/ 	.word	0x00000008
.L_25:


//--------------------- .nv.callgraph             --------------------------
	.section	.nv.callgraph,"",@"SHT_CUDA_CALLGRAPH"
	.align	4
	.sectionentsize	8
	.align		4
        /*0000*/ 	.word	0x00000000
	.align		4
        /*0004*/ 	.word	0xffffffff
	.align		4
        /*0008*/ 	.word	0x00000000
	.align		4
        /*000c*/ 	.word	0xfffffffe
	.align		4
        /*0010*/ 	.word	0x00000000
	.align		4
        /*0014*/ 	.word	0xfffffffd
	.align		4
        /*0018*/ 	.word	0x00000000
	.align		4
        /*001c*/ 	.word	0xfffffffc


//--------------------- .text._Z21bellman_ford_one_iteriPiS_Pbi --------------------------
	.section	.text._Z21bellman_ford_one_iteriPiS_Pbi,"ax",@progbits
	.align	128
        .global         _Z21bellman_ford_one_iteriPiS_Pbi
        .type           _Z21bellman_ford_one_iteriPiS_Pbi,@function
        .size           _Z21bellman_ford_one_iteriPiS_Pbi,(.L_x_6 - _Z21bellman_ford_one_iteriPiS_Pbi)
        .other          _Z21bellman_ford_one_iteriPiS_Pbi,@"STO_CUDA_ENTRY STV_DEFAULT"
_Z21bellman_ford_one_iteriPiS_Pbi:
.text._Z21bellman_ford_one_iteriPiS_Pbi:
[----:B------:R-:W-:Y:S01]  /*0000*/  LDC R1, c[0x0][0x37c] ;  /* 0x0000df00ff017b82 */ /* 0x000fe20000000800 */
[----:B------:R-:W0:Y:S07]  /*0010*/  S2R R0, SR_CTAID.X ;  /* 0x0000000000007919 */ /* 0x000e2e0000002500 */
[----:B------:R-:W1:Y:S01]  /*0020*/  LDC R5, c[0x0][0x380] ;  /* 0x0000e000ff057b82 */ /* 0x000e620000000800 */
[----:B------:R-:W0:Y:S01]  /*0030*/  LDCU UR4, c[0x0][0x360] ;  /* 0x00006c00ff0477ac */ /* 0x000e220008000800 */
[----:B------:R-:W0:Y:S01]  /*0040*/  S2R R3, SR_TID.X ;  /* 0x0000000000037919 */ /* 0x000e220000002100 */
[----:B-1----:R-:W-:Y:S01]  /*0050*/  ISETP.GE.AND P0, PT, R5, 0x1, PT ;  /* 0x000000010500780c */ /* 0x002fe20003f06270 */
[----:B0-----:R-:W-:-:S05]  /*0060*/  IMAD R0, R0, UR4, R3 ;  /* 0x0000000400007c24 */ /* 0x001fca000f8e0203 */
[----:B------:R-:W-:-:S13]  /*0070*/  ISETP.GE.OR P0, PT, R0, R5, !P0 ;  /* 0x000000050000720c */ /* 0x000fda0004706670 */
[----:B------:R-:W-:Y:S05]  /*0080*/  @P0 EXIT ;  /* 0x000000000000094d */ /* 0x000fea0003800000 */
[----:B------:R-:W0:Y:S01]  /*0090*/  LDCU UR5, c[0x0][0x370] ;  /* 0x00006e00ff0577ac */ /* 0x000e220008000800 */
[----:B------:R-:W-:Y:S01]  /*00a0*/  IMAD.MOV.U32 R13, RZ, RZ, RZ ;  /* 0x000000ffff0d7224 */ /* 0x000fe200078e00ff */
[----:B------:R-:W1:Y:S01]  /*00b0*/  LDCU.64 UR6, c[0x0][0x358] ;  /* 0x00006b00ff0677ac */ /* 0x000e620008000a00 */
[----:B0-----:R-:W-:-:S12]  /*00c0*/  UIMAD UR4, UR4, UR5, URZ ;  /* 0x00000005040472a4 */ /* 0x001fd8000f8e02ff */
.L_x_4:
[----:B0-----:R-:W0:Y:S01]  /*00d0*/  LDC.64 R6, c[0x0][0x390] ;  /* 0x0000e400ff067b82 */ /* 0x001e220000000a00 */
[----:B------:R-:W2:Y:S01]  /*00e0*/  LDCU UR5, c[0x0][0x380] ;  /* 0x00007000ff0577ac */ /* 0x000ea20008000800 */
[----:B------:R-:W-:Y:S01]  /*00f0*/  MOV R14, R13 ;  /* 0x0000000d000e7202 */ /* 0x000fe20000000f00 */
[----:B------:R-:W-:Y:S01]  /*0100*/  BSSY.RECONVERGENT B0, `(.L_x_0) ;  /* 0x000001b000007945 */ /* 0x000fe20003800200 */
[----:B------:R-:W-:-:S04]  /*0110*/  MOV R15, R0 ;  /* 0x00000000000f7202 */ /* 0x000fc80000000f00 */
[----:B------:R-:W3:Y:S08]  /*0120*/  LDC R16, c[0x0][0x380] ;  /* 0x0000e000ff107b82 */ /* 0x000ef00000000800 */
[----:B----4-:R-:W4:Y:S08]  /*0130*/  LDC.64 R4, c[0x0][0x390] ;  /* 0x0000e400ff047b82 */ /* 0x010f300000000a00 */
[----:B------:R-:W1:Y:S01]  /*0140*/  LDC.64 R2, c[0x0][0x388] ;  /* 0x0000e200ff027b82 */ /* 0x000e620000000a00 */
[----:B0-----:R-:W-:-:S04]  /*0150*/  IMAD.WIDE.U32 R6, R13, 0x4, R6 ;  /* 0x000000040d067825 */ /* 0x001fc800078e0006 */
[----:B------:R-:W-:-:S05]  /*0160*/  VIADD R13, R13, 0x1 ;  /* 0x000000010d0d7836 */ /* 0x000fca0000000000 */
[----:B--23--:R-:W-:-:S13]  /*0170*/  ISETP.NE.AND P0, PT, R13, UR5, PT ;  /* 0x000000050d007c0c */ /* 0x00cfda000bf05270 */
.L_x_3:
[----:B0-----:R-:W-:-:S04]  /*0180*/  IMAD R9, R14, R16, R15 ;  /* 0x000000100e097224 */ /* 0x001fc800078e020f */
[----:B-1----:R-:W-:-:S05]  /*0190*/  IMAD.WIDE R8, R9, 0x4, R2 ;  /* 0x0000000409087825 */ /* 0x002fca00078e0202 */
[----:B------:R-:W2:Y:S01]  /*01a0*/  LDG.E R17, desc[UR6][R8.64] ;  /* 0x0000000608117981 */ /* 0x000ea2000c1e1900 */
[----:B------:R-:W-:Y:S01]  /*01b0*/  BSSY.RECONVERGENT B1, `(.L_x_1) ;  /* 0x000000c000017945 */ /* 0x000fe20003800200 */
[----:B--2---:R-:W-:-:S13]  /*01c0*/  ISETP.GT.AND P1, PT, R17, 0xf423f, PT ;  /* 0x000f423f1100780c */ /* 0x004fda0003f24270 */
[----:B------:R-:W-:Y:S05]  /*01d0*/  @P1 BRA `(.L_x_2) ;  /* 0x0000000000241947 */ /* 0x000fea0003800000 */
[----:B----4-:R-:W-:Y:S01]  /*01e0*/  IMAD.WIDE R8, R15, 0x4, R4 ;  /* 0x000000040f087825 */ /* 0x010fe200078e0204 */
[----:B------:R-:W2:Y:S04]  /*01f0*/  LDG.E R10, desc[UR6][R6.64] ;  /* 0x00000006060a7981 */ /* 0x000ea8000c1e1900 */
[----:B------:R-:W3:Y:S01]  /*0200*/  LDG.E R11, desc[UR6][R8.64] ;  /* 0x00000006080b7981 */ /* 0x000ee2000c1e1900 */
[----:B------:R-:W-:Y:S02]  /*0210*/  HFMA2 R12, -RZ, RZ, 0, 5.9604644775390625e-08 ;  /* 0x00000001ff0c7431 */ /* 0x000fe400000001ff */
[----:B--2---:R-:W-:-:S05]  /*0220*/  IMAD.IADD R17, R17, 0x1, R10 ;  /* 0x0000000111117824 */ /* 0x004fca00078e020a */
[----:B---3--:R-:W-:-:S13]  /*0230*/  ISETP.GE.AND P1, PT, R17, R11, PT ;  /* 0x0000000b1100720c */ /* 0x008fda0003f26270 */
[----:B------:R-:W0:Y:S02]  /*0240*/  @!P1 LDC.64 R10, c[0x0][0x398] ;  /* 0x0000e600ff0a9b82 */ /* 0x000e240000000a00 */
[----:B0-----:R0:W-:Y:S04]  /*0250*/  @!P1 STG.E.U8 desc[UR6][R10.64], R12 ;  /* 0x0000000c0a009986 */ /* 0x0011e8000c101106 */
[----:B------:R0:W-:Y:S02]  /*0260*/  @!P1 STG.E desc[UR6][R8.64], R17 ;  /* 0x0000001108009986 */ /* 0x0001e4000c101906 */
.L_x_2:
[----:B------:R-:W-:Y:S05]  /*0270*/  BSYNC.RECONVERGENT B1 ;  /* 0x0000000000017941 */ /* 0x000fea0003800200 */
.L_x_1:
[----:B------:R-:W-:-:S05]  /*0280*/  VIADD R15, R15, UR4 ;  /* 0x000000040f0f7c36 */ /* 0x000fca0008000000 */
[----:B------:R-:W-:-:S13]  /*0290*/  ISETP.GE.AND P1, PT, R15, R16, PT ;  /* 0x000000100f00720c */ /* 0x000fda0003f26270 */
[----:B------:R-:W-:Y:S05]  /*02a0*/  @!P1 BRA `(.L_x_3) ;  /* 0xfffffffc00b49947 */ /* 0x000fea000383ffff */
[----:B------:R-:W-:Y:S05]  /*02b0*/  BSYNC.RECONVERGENT B0 ;  /* 0x0000000000007941 */ /* 0x000fea0003800200 */
.L_x_0:
[----:B------:R-:W-:Y:S05]  /*02c0*/  @P0 BRA `(.L_x_4) ;  /* 0xfffffffc00800947 */ /* 0x000fea000383ffff */
[----:B------:R-:W-:Y:S05]  /*02d0*/  EXIT ;  /* 0x000000000000794d */ /* 0x000fea0003800000 */
.L_x_5:
[----:B------:R-:W-:-:S00]  /*02e0*/  BRA `(.L_x_5) ;  /* 0xfffffffc00fc7947 */ /* 0x000fc0000383ffff */
[----:B------:R-:W-:-:S00]  /*02f0*/  NOP ;  /* 0x0000000000007918 */ /* 0x000fc00000000000 */
        /* <DEDUP_REMOVED lines=8> */
.L_x_6:


//--------------------- .nv.shared.reserved.0     --------------------------
	.section	.nv.shared.reserved.0,"aw",@nobits
	.weak		__nv_reservedSMEM_offset_0_alias
	.size		__nv_reservedSMEM_offset_0_alias, 0, 64
	.other		__nv_reservedSMEM_offset_0_alias,@"STO_CUDA_RESERVED_SHARED STV_DEFAULT"
__nv_reservedSMEM_offset_0_alias:
	.zero		0
	.zero		64


//--------------------- .nv.constant0._Z21bellman_ford_one_iteriPiS_Pbi --------------------------
	.section	.nv.constant0._Z21bellman_ford_one_iteriPiS_Pbi,"a",@progbits
	.sectionflags	@""
	.align	4
.nv.constant0._Z21bellman_ford_one_iteriPiS_Pbi:
	.zero		932


//--------------------- SYMBOLS --------------------------

	.type		.nv.reservedSmem.offset0,@object
	.size		.nv.reservedSmem.offset0,0x4
